//
// Generated by NVIDIA NVVM Compiler
//
// Compiler Build ID: CL-36424714
// Cuda compilation tools, release 13.0, V13.0.88
// Based on NVVM 20.0.0
//

.version 9.0
.target sm_100
.address_size 64

	// .globl	division_with_scale_f32

.visible .entry division_with_scale_f32(
	.param .u64 .ptr .align 1 division_with_scale_f32_param_0,
	.param .u64 .ptr .align 1 division_with_scale_f32_param_1,
	.param .u64 .ptr .align 1 division_with_scale_f32_param_2,
	.param .u64 .ptr .align 1 division_with_scale_f32_param_3,
	.param .u64 division_with_scale_f32_param_4
)
{
	.reg .pred 	%p<2>;
	.reg .b32 	%r<5>;
	.reg .b32 	%f<6>;
	.reg .b64 	%rd<15>;

	ld.param.u64 	%rd2, [division_with_scale_f32_param_0];
	ld.param.u64 	%rd3, [division_with_scale_f32_param_1];
	ld.param.u64 	%rd4, [division_with_scale_f32_param_2];
	ld.param.u64 	%rd5, [division_with_scale_f32_param_3];
	ld.param.u64 	%rd6, [division_with_scale_f32_param_4];
	mov.u32 	%r1, %ctaid.x;
	mov.u32 	%r2, %ntid.x;
	mov.u32 	%r3, %tid.x;
	mad.lo.s32 	%r4, %r1, %r2, %r3;
	cvt.s64.s32 	%rd1, %r4;
	setp.le.u64 	%p1, %rd6, %rd1;
	@%p1 bra 	$L__BB0_2;
	cvta.to.global.u64 	%rd7, %rd5;
	cvta.to.global.u64 	%rd8, %rd3;
	cvta.to.global.u64 	%rd9, %rd4;
	cvta.to.global.u64 	%rd10, %rd2;
	ld.global.f32 	%f1, [%rd7];
	shl.b64 	%rd11, %rd1, 2;
	add.s64 	%rd12, %rd8, %rd11;
	ld.global.f32 	%f2, [%rd12];
	mul.f32 	%f3, %f1, %f2;
	add.s64 	%rd13, %rd9, %rd11;
	ld.global.f32 	%f4, [%rd13];
	div.rn.f32 	%f5, %f3, %f4;
	add.s64 	%rd14, %rd10, %rd11;
	st.global.f32 	[%rd14], %f5;
$L__BB0_2:
	ret;

}
	// .globl	division_f32
.visible .entry division_f32(
	.param .u64 .ptr .align 1 division_f32_param_0,
	.param .u64 .ptr .align 1 division_f32_param_1,
	.param .u64 .ptr .align 1 division_f32_param_2,
	.param .u64 division_f32_param_3
)
{
	.reg .pred 	%p<2>;
	.reg .b32 	%r<5>;
	.reg .b32 	%f<4>;
	.reg .b64 	%rd<13>;

	ld.param.u64 	%rd2, [division_f32_param_0];
	ld.param.u64 	%rd3, [division_f32_param_1];
	ld.param.u64 	%rd4, [division_f32_param_2];
	ld.param.u64 	%rd5, [division_f32_param_3];
	mov.u32 	%r1, %ctaid.x;
	mov.u32 	%r2, %ntid.x;
	mov.u32 	%r3, %tid.x;
	mad.lo.s32 	%r4, %r1, %r2, %r3;
	cvt.s64.s32 	%rd1, %r4;
	setp.le.u64 	%p1, %rd5, %rd1;
	@%p1 bra 	$L__BB1_2;
	cvta.to.global.u64 	%rd6, %rd3;
	cvta.to.global.u64 	%rd7, %rd4;
	cvta.to.global.u64 	%rd8, %rd2;
	shl.b64 	%rd9, %rd1, 2;
	add.s64 	%rd10, %rd6, %rd9;
	ld.global.f32 	%f1, [%rd10];
	add.s64 	%rd11, %rd7, %rd9;
	ld.global.f32 	%f2, [%rd11];
	div.rn.f32 	%f3, %f1, %f2;
	add.s64 	%rd12, %rd8, %rd9;
	st.global.f32 	[%rd12], %f3;
$L__BB1_2:
	ret;

}


// ===== COMPILED SASS (sm_100) =====

	.target	sm_100

	.elftype	@"ET_EXEC"


//--------------------- .note.nv.tkinfo           --------------------------
	.section	.note.nv.tkinfo,"",@"SHT_NOTE"
	.sectionflags	@"SHF_NOTE_NV_TKINFO"
	.tkinfo
        /*0018*/ 	.word	0x00000002
        /*0030*/ 	.string	""
        /*0030*/ 	.string	"ptxas"
        /*0030*/ 	.string	"Cuda compilation tools, release 13.0, V13.0.88"
        /*0030*/ 	.string	"Build cuda_13.0.r13.0/compiler.36424714_0"
        /*0030*/ 	.string	"-arch sm_100 -m 64 "



//--------------------- .note.nv.cuinfo           --------------------------
	.section	.note.nv.cuinfo,"",@"SHT_NOTE"
	.sectionflags	@"SHF_NOTE_NV_CUINFO"
        /*0018*/ 	.short	0x0002
        /*001a*/ 	.short	0x0064
        /*001c*/ 	.short	0x0082
	.zero		2


//--------------------- .nv.info                  --------------------------
	.section	.nv.info,"",@"SHT_CUDA_INFO"
	.align	4


	//----- nvinfo : EIATTR_REGCOUNT
	.align		4
        /*0000*/ 	.byte	0x04, 0x2f
        /*0002*/ 	.short	(.L_1 - .L_0)
	.align		4
.L_0:
        /*0004*/ 	.word	index@(division_with_scale_f32)
        /*0008*/ 	.word	0x00000010


	//----- nvinfo : EIATTR_FRAME_SIZE
	.align		4
.L_1:
        /*000c*/ 	.byte	0x04, 0x11
        /*000e*/ 	.short	(.L_3 - .L_2)
	.align		4
.L_2:
        /*0010*/ 	.word	index@($__internal_1_$__cuda_sm3x_div_rn_noftz_f32_slowpath)
        /*0014*/ 	.word	0x00000000


	//----- nvinfo : EIATTR_FRAME_SIZE
	.align		4
.L_3:
        /*0018*/ 	.byte	0x04, 0x11
        /*001a*/ 	.short	(.L_5 - .L_4)
	.align		4
.L_4:
        /*001c*/ 	.word	index@(division_with_scale_f32)
        /*0020*/ 	.word	0x00000000


	//----- nvinfo : EIATTR_REGCOUNT
	.align		4
.L_5:
        /*0024*/ 	.byte	0x04, 0x2f
        /*0026*/ 	.short	(.L_7 - .L_6)
	.align		4
.L_6:
        /*0028*/ 	.word	index@(division_f32)
        /*002c*/ 	.word	0x00000010


	//----- nvinfo : EIATTR_FRAME_SIZE
	.align		4
.L_7:
        /*0030*/ 	.byte	0x04, 0x11
        /*0032*/ 	.short	(.L_9 - .L_8)
	.align		4
.L_8:
        /*0034*/ 	.word	index@($__internal_0_$__cuda_sm3x_div_rn_noftz_f32_slowpath)
        /*0038*/ 	.word	0x00000000


	//----- nvinfo : EIATTR_FRAME_SIZE
	.align		4
.L_9:
        /*003c*/ 	.byte	0x04, 0x11
        /*003e*/ 	.short	(.L_11 - .L_10)
	.align		4
.L_10:
        /*0040*/ 	.word	index@(division_f32)
        /*0044*/ 	.word	0x00000000


	//----- nvinfo : EIATTR_MIN_STACK_SIZE
	.align		4
.L_11:
        /*0048*/ 	.byte	0x04, 0x12
        /*004a*/ 	.short	(.L_13 - .L_12)
	.align		4
.L_12:
        /*004c*/ 	.word	index@(division_f32)
        /*0050*/ 	.word	0x00000000


	//----- nvinfo : EIATTR_MIN_STACK_SIZE
	.align		4
.L_13:
        /*0054*/ 	.byte	0x04, 0x12
        /*0056*/ 	.short	(.L_15 - .L_14)
	.align		4
.L_14:
        /*0058*/ 	.word	index@(division_with_scale_f32)
        /*005c*/ 	.word	0x00000000
.L_15:


//--------------------- .nv.compat                --------------------------
	.section	.nv.compat,"",@"SHT_CUDA_COMPAT_INFO"
	.align	4
        /*0000*/ 	.byte	0x02, 0x09, 0x00, 0x00, 0x02, 0x02, 0x01, 0x00, 0x02, 0x05, 0x05, 0x00, 0x03, 0x07, 0x01, 0x01
        /*0010*/ 	.byte	0x02, 0x03, 0x00, 0x00, 0x02, 0x06, 0x01, 0x00, 0x04, 0x0b, 0x08, 0x00, 0x01, 0x00, 0x00, 0x00
        /*0020*/ 	.byte	0x00, 0x00, 0x00, 0x00


//--------------------- .nv.info.division_f32     --------------------------
	.section	.nv.info.division_f32,"",@"SHT_CUDA_INFO"
	.sectionflags	@""
	.align	4


	//----- nvinfo : EIATTR_CUDA_API_VERSION
	.align		4
        /*0000*/ 	.byte	0x04, 0x37
        /*0002*/ 	.short	(.L_17 - .L_16)
.L_16:
        /*0004*/ 	.word	0x00000082


	//----- nvinfo : EIATTR_KPARAM_INFO
	.align		4
.L_17:
        /*0008*/ 	.byte	0x04, 0x17
        /*000a*/ 	.short	(.L_19 - .L_18)
.L_18:
        /*000c*/ 	.word	0x00000000
        /*0010*/ 	.short	0x0003
        /*0012*/ 	.short	0x0018
        /*0014*/ 	.byte	0x00, 0xf0, 0x21, 0x00


	//----- nvinfo : EIATTR_KPARAM_INFO
	.align		4
.L_19:
        /*0018*/ 	.byte	0x04, 0x17
        /*001a*/ 	.short	(.L_21 - .L_20)
.L_20:
        /*001c*/ 	.word	0x00000000
        /*0020*/ 	.short	0x0002
        /*0022*/ 	.short	0x0010
        /*0024*/ 	.byte	0x00, 0xf5, 0x21, 0x00


	//----- nvinfo : EIATTR_KPARAM_INFO
	.align		4
.L_21:
        /*0028*/ 	.byte	0x04, 0x17
        /*002a*/ 	.short	(.L_23 - .L_22)
.L_22:
        /*002c*/ 	.word	0x00000000
        /*0030*/ 	.short	0x0001
        /*0032*/ 	.short	0x0008
        /*0034*/ 	.byte	0x00, 0xf5, 0x21, 0x00


	//----- nvinfo : EIATTR_KPARAM_INFO
	.align		4
.L_23:
        /*0038*/ 	.byte	0x04, 0x17
        /*003a*/ 	.short	(.L_25 - .L_24)
.L_24:
        /*003c*/ 	.word	0x00000000
        /*0040*/ 	.short	0x0000
        /*0042*/ 	.short	0x0000
        /*0044*/ 	.byte	0x00, 0xf5, 0x21, 0x00


	//----- nvinfo : EIATTR_SPARSE_MMA_MASK
	.align		4
.L_25:
        /*0048*/ 	.byte	0x03, 0x50
        /*004a*/ 	.short	0x0000


	//----- nvinfo : EIATTR_MAXREG_COUNT
	.align		4
        /*004c*/ 	.byte	0x03, 0x1b
        /*004e*/ 	.short	0x00ff


	//----- nvinfo : EIATTR_MERCURY_ISA_VERSION
	.align		4
        /*0050*/ 	.byte	0x03, 0x5f
        /*0052*/ 	.short	0x0101


	//----- nvinfo : EIATTR_VRC_CTA_INIT_COUNT
	.align		4
        /*0054*/ 	.byte	0x02, 0x4a
	.zero		1
	.zero		1


	//----- nvinfo : EIATTR_EXIT_INSTR_OFFSETS
	.align		4
        /*0058*/ 	.byte	0x04, 0x1c
        /*005a*/ 	.short	(.L_27 - .L_26)


	//   ....[0]....
.L_26:
        /*005c*/ 	.word	0x00000090


	//   ....[1]....
        /*0060*/ 	.word	0x00000260


	//----- nvinfo : EIATTR_CRS_STACK_SIZE
	.align		4
.L_27:
        /*0064*/ 	.byte	0x04, 0x1e
        /*0066*/ 	.short	(.L_29 - .L_28)
.L_28:
        /*0068*/ 	.word	0x00000000


	//----- nvinfo : EIATTR_CBANK_PARAM_SIZE
	.align		4
.L_29:
        /*006c*/ 	.byte	0x03, 0x19
        /*006e*/ 	.short	0x0020


	//----- nvinfo : EIATTR_PARAM_CBANK
	.align		4
        /*0070*/ 	.byte	0x04, 0x0a
        /*0072*/ 	.short	(.L_31 - .L_30)
	.align		4
.L_30:
        /*0074*/ 	.word	index@(.nv.constant0.division_f32)
        /*0078*/ 	.short	0x0380
        /*007a*/ 	.short	0x0020


	//----- nvinfo : EIATTR_SW_WAR
	.align		4
.L_31:
        /*007c*/ 	.byte	0x04, 0x36
        /*007e*/ 	.short	(.L_33 - .L_32)
.L_32:
        /*0080*/ 	.word	0x00000008
.L_33:


//--------------------- .nv.info.division_with_scale_f32 --------------------------
	.section	.nv.info.division_with_scale_f32,"",@"SHT_CUDA_INFO"
	.sectionflags	@""
	.align	4


	//----- nvinfo : EIATTR_CUDA_API_VERSION
	.align		4
        /*0000*/ 	.byte	0x04, 0x37
        /*0002*/ 	.short	(.L_35 - .L_34)
.L_34:
        /*0004*/ 	.word	0x00000082


	//----- nvinfo : EIATTR_KPARAM_INFO
	.align		4
.L_35:
        /*0008*/ 	.byte	0x04, 0x17
        /*000a*/ 	.short	(.L_37 - .L_36)
.L_36:
        /*000c*/ 	.word	0x00000000
        /*0010*/ 	.short	0x0004
        /*0012*/ 	.short	0x0020
        /*0014*/ 	.byte	0x00, 0xf0, 0x21, 0x00


	//----- nvinfo : EIATTR_KPARAM_INFO
	.align		4
.L_37:
        /*0018*/ 	.byte	0x04, 0x17
        /*001a*/ 	.short	(.L_39 - .L_38)
.L_38:
        /*001c*/ 	.word	0x00000000
        /*0020*/ 	.short	0x0003
        /*0022*/ 	.short	0x0018
        /*0024*/ 	.byte	0x00, 0xf5, 0x21, 0x00


	//----- nvinfo : EIATTR_KPARAM_INFO
	.align		4
.L_39:
        /*0028*/ 	.byte	0x04, 0x17
        /*002a*/ 	.short	(.L_41 - .L_40)
.L_40:
        /*002c*/ 	.word	0x00000000
        /*0030*/ 	.short	0x0002
        /*0032*/ 	.short	0x0010
        /*0034*/ 	.byte	0x00, 0xf5, 0x21, 0x00


	//----- nvinfo : EIATTR_KPARAM_INFO
	.align		4
.L_41:
        /*0038*/ 	.byte	0x04, 0x17
        /*003a*/ 	.short	(.L_43 - .L_42)
.L_42:
        /*003c*/ 	.word	0x00000000
        /*0040*/ 	.short	0x0001
        /*0042*/ 	.short	0x0008
        /*0044*/ 	.byte	0x00, 0xf5, 0x21, 0x00


	//----- nvinfo : EIATTR_KPARAM_INFO
	.align		4
.L_43:
        /*0048*/ 	.byte	0x04, 0x17
        /*004a*/ 	.short	(.L_45 - .L_44)
.L_44:
        /*004c*/ 	.word	0x00000000
        /*0050*/ 	.short	0x0000
        /*0052*/ 	.short	0x0000
        /*0054*/ 	.byte	0x00, 0xf5, 0x21, 0x00


	//----- nvinfo : EIATTR_SPARSE_MMA_MASK
	.align		4
.L_45:
        /*0058*/ 	.byte	0x03, 0x50
        /*005a*/ 	.short	0x0000


	//----- nvinfo : EIATTR_MAXREG_COUNT
	.align		4
        /*005c*/ 	.byte	0x03, 0x1b
        /*005e*/ 	.short	0x00ff


	//----- nvinfo : EIATTR_MERCURY_ISA_VERSION
	.align		4
        /*0060*/ 	.byte	0x03, 0x5f
        /*0062*/ 	.short	0x0101


	//----- nvinfo : EIATTR_VRC_CTA_INIT_COUNT
	.align		4
        /*0064*/ 	.byte	0x02, 0x4a
	.zero		1
	.zero		1


	//----- nvinfo : EIATTR_EXIT_INSTR_OFFSETS
	.align		4
        /*0068*/ 	.byte	0x04, 0x1c
        /*006a*/ 	.short	(.L_47 - .L_46)


	//   ....[0]....
.L_46:
        /*006c*/ 	.word	0x00000090


	//   ....[1]....
        /*0070*/ 	.word	0x00000290


	//----- nvinfo : EIATTR_CRS_STACK_SIZE
	.align		4
.L_47:
        /*0074*/ 	.byte	0x04, 0x1e
        /*0076*/ 	.short	(.L_49 - .L_48)
.L_48:
        /*0078*/ 	.word	0x00000000


	//----- nvinfo : EIATTR_CBANK_PARAM_SIZE
	.align		4
.L_49:
        /*007c*/ 	.byte	0x03, 0x19
        /*007e*/ 	.short	0x0028


	//----- nvinfo : EIATTR_PARAM_CBANK
	.align		4
        /*0080*/ 	.byte	0x04, 0x0a
        /*0082*/ 	.short	(.L_51 - .L_50)
	.align		4
.L_50:
        /*0084*/ 	.word	index@(.nv.constant0.division_with_scale_f32)
        /*0088*/ 	.short	0x0380
        /*008a*/ 	.short	0x0028


	//----- nvinfo : EIATTR_SW_WAR
	.align		4
.L_51:
        /*008c*/ 	.byte	0x04, 0x36
        /*008e*/ 	.short	(.L_53 - .L_52)
.L_52:
        /*0090*/ 	.word	0x00000008
.L_53:


//--------------------- .nv.callgraph             --------------------------
	.section	.nv.callgraph,"",@"SHT_CUDA_CALLGRAPH"
	.align	4
	.sectionentsize	8
	.align		4
        /*0000*/ 	.word	0x00000000
	.align		4
        /*0004*/ 	.word	0xffffffff
	.align		4
        /*0008*/ 	.word	0x00000000
	.align		4
        /*000c*/ 	.word	0xfffffffe
	.align		4
        /*0010*/ 	.word	0x00000000
	.align		4
        /*0014*/ 	.word	0xfffffffd
	.align		4
        /*0018*/ 	.word	0x00000000
	.align		4
        /*001c*/ 	.word	0xfffffffc


//--------------------- .text.division_f32        --------------------------
	.section	.text.division_f32,"ax",@progbits
	.align	128
        .global         division_f32
        .type           division_f32,@function
        .size           division_f32,(.L_x_28 - division_f32)
        .other          division_f32,@"STO_CUDA_ENTRY STV_DEFAULT"
division_f32:
.text.division_f32:
[----:B------:R-:W-:Y:S01]  /*0000*/  LDC R1, c[0x0][0x37c] ;  /* 0x0000df00ff017b82 */ /* 0x000fe20000000800 */
[----:B------:R-:W0:Y:S07]  /*0010*/  S2R R3, SR_TID.X ;  /* 0x0000000000037919 */ /* 0x000e2e0000002100 */
[----:B------:R-:W0:Y:S01]  /*0020*/  S2UR UR4, SR_CTAID.X ;  /* 0x00000000000479c3 */ /* 0x000e220000002500 */
[----:B------:R-:W1:Y:S07]  /*0030*/  LDCU.64 UR6, c[0x0][0x398] ;  /* 0x00007300ff0677ac */ /* 0x000e6e0008000a00 */
[----:B------:R-:W0:Y:S02]  /*0040*/  LDC R2, c[0x0][0x360] ;  /* 0x0000d800ff027b82 */ /* 0x000e240000000800 */
[----:B0-----:R-:W-:-:S05]  /*0050*/  IMAD R2, R2, UR4, R3 ;  /* 0x0000000402027c24 */ /* 0x001fca000f8e0203 */
[----:B-1----:R-:W-:Y:S02]  /*0060*/  ISETP.GE.U32.AND P0, PT, R2, UR6, PT ;  /* 0x0000000602007c0c */ /* 0x002fe4000bf06070 */
[----:B------:R-:W-:-:S04]  /*0070*/  SHF.R.S32.HI R3, RZ, 0x1f, R2 ;  /* 0x0000001fff037819 */ /* 0x000fc80000011402 */
[----:B------:R-:W-:-:S13]  /*0080*/  ISETP.GE.U32.AND.EX P0, PT, R3, UR7, PT, P0 ;  /* 0x0000000703007c0c */ /* 0x000fda000bf06100 */
[----:B------:R-:W-:Y:S05]  /*0090*/  @P0 EXIT ;  /* 0x000000000000094d */ /* 0x000fea0003800000 */
[----:B------:R-:W0:Y:S01]  /*00a0*/  LDCU.64 UR6, c[0x0][0x390] ;  /* 0x00007200ff0677ac */ /* 0x000e220008000a00 */
[C---:B------:R-:W-:Y:S01]  /*00b0*/  IMAD.SHL.U32 R4, R2.reuse, 0x4, RZ ;  /* 0x0000000402047824 */ /* 0x040fe200078e00ff */
[----:B------:R-:W-:Y:S01]  /*00c0*/  SHF.L.U64.HI R2, R2, 0x2, R3 ;  /* 0x0000000202027819 */ /* 0x000fe20000010203 */
[----:B------:R-:W1:Y:S03]  /*00d0*/  LDCU.64 UR4, c[0x0][0x358] ;  /* 0x00006b00ff0477ac */ /* 0x000e660008000a00 */
[----:B0-----:R-:W-:-:S04]  /*00e0*/  IADD3 R8, P0, PT, R4, UR6, RZ ;  /* 0x0000000604087c10 */ /* 0x001fc8000ff1e0ff */
[----:B------:R-:W-:Y:S01]  /*00f0*/  IADD3.X R9, PT, PT, R2, UR7, RZ, P0, !PT ;  /* 0x0000000702097c10 */ /* 0x000fe200087fe4ff */
[----:B------:R-:W0:Y:S04]  /*0100*/  LDCU.64 UR6, c[0x0][0x388] ;  /* 0x00007100ff0677ac */ /* 0x000e280008000a00 */
[----:B-1----:R-:W2:Y:S01]  /*0110*/  LDG.E R3, desc[UR4][R8.64] ;  /* 0x0000000408037981 */ /* 0x002ea2000c1e1900 */
[----:B0-----:R-:W-:-:S04]  /*0120*/  IADD3 R6, P0, PT, R4, UR6, RZ ;  /* 0x0000000604067c10 */ /* 0x001fc8000ff1e0ff */
[----:B------:R-:W-:-:S05]  /*0130*/  IADD3.X R7, PT, PT, R2, UR7, RZ, P0, !PT ;  /* 0x0000000702077c10 */ /* 0x000fca00087fe4ff */
[----:B------:R-:W3:Y:S01]  /*0140*/  LDG.E R0, desc[UR4][R6.64] ;  /* 0x0000000406007981 */ /* 0x000ee2000c1e1900 */
[----:B------:R-:W-:Y:S01]  /*0150*/  BSSY.RECONVERGENT B0, `(.L_x_0) ;  /* 0x000000c000007945 */ /* 0x000fe20003800200 */
[----:B--2---:R-:W0:Y:S02]  /*0160*/  MUFU.RCP R10, R3 ;  /* 0x00000003000a7308 */ /* 0x004e240000001000 */
[----:B0-----:R-:W-:-:S04]  /*0170*/  FFMA R5, -R3, R10, 1 ;  /* 0x3f80000003057423 */ /* 0x001fc8000000010a */
[----:B------:R-:W-:Y:S02]  /*0180*/  FFMA R5, R10, R5, R10 ;  /* 0x000000050a057223 */ /* 0x000fe4000000000a */
[----:B---3--:R-:W0:Y:S02]  /*0190*/  FCHK P0, R0, R3 ;  /* 0x0000000300007302 */ /* 0x008e240000000000 */
[----:B------:R-:W-:-:S04]  /*01a0*/  FFMA R10, R0, R5, RZ ;  /* 0x00000005000a7223 */ /* 0x000fc800000000ff */
[----:B------:R-:W-:-:S04]  /*01b0*/  FFMA R11, -R3, R10, R0 ;  /* 0x0000000a030b7223 */ /* 0x000fc80000000100 */
[----:B------:R-:W-:Y:S01]  /*01c0*/  FFMA R11, R5, R11, R10 ;  /* 0x0000000b050b7223 */ /* 0x000fe2000000000a */
[----:B0-----:R-:W-:Y:S06]  /*01d0*/  @!P0 BRA `(.L_x_1) ;  /* 0x00000000000c8947 */ /* 0x001fec0003800000 */
[----:B------:R-:W-:-:S07]  /*01e0*/  MOV R6, 0x200 ;  /* 0x0000020000067802 */ /* 0x000fce0000000f00 */
[----:B------:R-:W-:Y:S05]  /*01f0*/  CALL.REL.NOINC `($__internal_0_$__cuda_sm3x_div_rn_noftz_f32_slowpath) ;  /* 0x00000000001c7944 */ /* 0x000fea0003c00000 */
[----:B------:R-:W-:-:S07]  /*0200*/  IMAD.MOV.U32 R11, RZ, RZ, R0 ;  /* 0x000000ffff0b7224 */ /* 0x000fce00078e0000 */
.L_x_1:
[----:B------:R-:W-:Y:S05]  /*0210*/  BSYNC.RECONVERGENT B0 ;  /* 0x0000000000007941 */ /* 0x000fea0003800200 */
.L_x_0:
[----:B------:R-:W0:Y:S02]  /*0220*/  LDCU.64 UR6, c[0x0][0x380] ;  /* 0x00007000ff0677ac */ /* 0x000e240008000a00 */
[----:B0-----:R-:W-:-:S04]  /*0230*/  IADD3 R4, P0, PT, R4, UR6, RZ ;  /* 0x0000000604047c10 */ /* 0x001fc8000ff1e0ff */
[----:B------:R-:W-:-:S05]  /*0240*/  IADD3.X R5, PT, PT, R2, UR7, RZ, P0, !PT ;  /* 0x0000000702057c10 */ /* 0x000fca00087fe4ff */
[----:B------:R-:W-:Y:S01]  /*0250*/  STG.E desc[UR4][R4.64], R11 ;  /* 0x0000000b04007986 */ /* 0x000fe2000c101904 */
[----:B------:R-:W-:Y:S05]  /*0260*/  EXIT ;  /* 0x000000000000794d */ /* 0x000fea0003800000 */
        .weak           $__internal_0_$__cuda_sm3x_div_rn_noftz_f32_slowpath
        .type           $__internal_0_$__cuda_sm3x_div_rn_noftz_f32_slowpath,@function
        .size           $__internal_0_$__cuda_sm3x_div_rn_noftz_f32_slowpath,(.L_x_28 - $__internal_0_$__cuda_sm3x_div_rn_noftz_f32_slowpath)
$__internal_0_$__cuda_sm3x_div_rn_noftz_f32_slowpath:
[--C-:B------:R-:W-:Y:S01]  /*0270*/  SHF.R.U32.HI R7, RZ, 0x17, R3.reuse ;  /* 0x00000017ff077819 */ /* 0x100fe20000011603 */
[----:B------:R-:W-:Y:S01]  /*0280*/  BSSY.RECONVERGENT B1, `(.L_x_2) ;  /* 0x0000064000017945 */ /* 0x000fe20003800200 */
[--C-:B------:R-:W-:Y:S01]  /*0290*/  SHF.R.U32.HI R5, RZ, 0x17, R0.reuse ;  /* 0x00000017ff057819 */ /* 0x100fe20000011600 */
[----:B------:R-:W-:Y:S01]  /*02a0*/  IMAD.MOV.U32 R8, RZ, RZ, R0 ;  /* 0x000000ffff087224 */ /* 0x000fe200078e0000 */
[----:B------:R-:W-:Y:S01]  /*02b0*/  LOP3.LUT R7, R7, 0xff, RZ, 0xc0, !PT ;  /* 0x000000ff07077812 */ /* 0x000fe200078ec0ff */
[----:B------:R-:W-:Y:S01]  /*02c0*/  IMAD.MOV.U32 R9, RZ, RZ, R3 ;  /* 0x000000ffff097224 */ /* 0x000fe200078e0003 */
[----:B------:R-:W-:-:S03]  /*02d0*/  LOP3.LUT R5, R5, 0xff, RZ, 0xc0, !PT ;  /* 0x000000ff05057812 */ /* 0x000fc600078ec0ff */
[----:B------:R-:W-:Y:S02]  /*02e0*/  VIADD R12, R7, 0xffffffff ;  /* 0xffffffff070c7836 */ /* 0x000fe40000000000 */
[----:B------:R-:W-:-:S03]  /*02f0*/  VIADD R11, R5, 0xffffffff ;  /* 0xffffffff050b7836 */ /* 0x000fc60000000000 */
[----:B------:R-:W-:-:S04]  /*0300*/  ISETP.GT.U32.AND P0, PT, R12, 0xfd, PT ;  /* 0x000000fd0c00780c */ /* 0x000fc80003f04070 */
[----:B------:R-:W-:-:S13]  /*0310*/  ISETP.GT.U32.OR P0, PT, R11, 0xfd, P0 ;  /* 0x000000fd0b00780c */ /* 0x000fda0000704470 */
[----:B------:R-:W-:Y:S01]  /*0320*/  @!P0 IMAD.MOV.U32 R10, RZ, RZ, RZ ;  /* 0x000000ffff0a8224 */ /* 0x000fe200078e00ff */
[----:B------:R-:W-:Y:S06]  /*0330*/  @!P0 BRA `(.L_x_3) ;  /* 0x00000000005c8947 */ /* 0x000fec0003800000 */
[----:B------:R-:W-:Y:S02]  /*0340*/  FSETP.GTU.FTZ.AND P0, PT, |R0|, +INF , PT ;  /* 0x7f8000000000780b */ /* 0x000fe40003f1c200 */
[----:B------:R-:W-:-:S04]  /*0350*/  FSETP.GTU.FTZ.AND P1, PT, |R3|, +INF , PT ;  /* 0x7f8000000300780b */ /* 0x000fc80003f3c200 */
[----:B------:R-:W-:-:S13]  /*0360*/  PLOP3.LUT P0, PT, P0, P1, PT, 0xf8, 0x8f ;  /* 0x00000000008f781c */ /* 0x000fda0000703f70 */
[----:B------:R-:W-:Y:S05]  /*0370*/  @P0 BRA `(.L_x_4) ;  /* 0x00000004004c0947 */ /* 0x000fea0003800000 */
[----:B------:R-:W-:-:S13]  /*0380*/  LOP3.LUT P0, RZ, R9, 0x7fffffff, R8, 0xc8, !PT ;  /* 0x7fffffff09ff7812 */ /* 0x000fda000780c808 */
[----:B------:R-:W-:Y:S05]  /*0390*/  @!P0 BRA `(.L_x_5) ;  /* 0x00000004003c8947 */ /* 0x000fea0003800000 */
[C---:B------:R-:W-:Y:S02]  /*03a0*/  FSETP.NEU.FTZ.AND P2, PT, |R0|.reuse, +INF , PT ;  /* 0x7f8000000000780b */ /* 0x040fe40003f5d200 */
[----:B------:R-:W-:Y:S02]  /*03b0*/  FSETP.NEU.FTZ.AND P1, PT, |R3|, +INF , PT ;  /* 0x7f8000000300780b */ /* 0x000fe40003f3d200 */
[----:B------:R-:W-:-:S11]  /*03c0*/  FSETP.NEU.FTZ.AND P0, PT, |R0|, +INF , PT ;  /* 0x7f8000000000780b */ /* 0x000fd60003f1d200 */
[----:B------:R-:W-:Y:S05]  /*03d0*/  @!P1 BRA !P2, `(.L_x_5) ;  /* 0x00000004002c9947 */ /* 0x000fea0005000000 */
[----:B------:R-:W-:-:S04]  /*03e0*/  LOP3.LUT P2, RZ, R8, 0x7fffffff, RZ, 0xc0, !PT ;  /* 0x7fffffff08ff7812 */ /* 0x000fc8000784c0ff */
[----:B------:R-:W-:-:S13]  /*03f0*/  PLOP3.LUT P1, PT, P1, P2, PT, 0x2f, 0xf2 ;  /* 0x0000000000f2781c */ /* 0x000fda0000f24577 */
[----:B------:R-:W-:Y:S05]  /*0400*/  @P1 BRA `(.L_x_6) ;  /* 0x0000000400181947 */ /* 0x000fea0003800000 */
[----:B------:R-:W-:-:S04]  /*0410*/  LOP3.LUT P1, RZ, R9, 0x7fffffff, RZ, 0xc0, !PT ;  /* 0x7fffffff09ff7812 */ /* 0x000fc8000782c0ff */
[----:B------:R-:W-:-:S13]  /*0420*/  PLOP3.LUT P0, PT, P0, P1, PT, 0x2f, 0xf2 ;  /* 0x0000000000f2781c */ /* 0x000fda0000702577 */
[----:B------:R-:W-:Y:S05]  /*0430*/  @P0 BRA `(.L_x_7) ;  /* 0x0000000400000947 */ /* 0x000fea0003800000 */
[----:B------:R-:W-:Y:S02]  /*0440*/  ISETP.GE.AND P0, PT, R11, RZ, PT ;  /* 0x000000ff0b00720c */ /* 0x000fe40003f06270 */
[----:B------:R-:W-:-:S11]  /*0450*/  ISETP.GE.AND P1, PT, R12, RZ, PT ;  /* 0x000000ff0c00720c */ /* 0x000fd60003f26270 */
[----:B------:R-:W-:Y:S02]  /*0460*/  @P0 IMAD.MOV.U32 R10, RZ, RZ, RZ ;  /* 0x000000ffff0a0224 */ /* 0x000fe400078e00ff */
[----:B------:R-:W-:Y:S01]  /*0470*/  @!P0 FFMA R8, R0, 1.84467440737095516160e+19, RZ ;  /* 0x5f80000000088823 */ /* 0x000fe200000000ff */
[----:B------:R-:W-:Y:S02]  /*0480*/  @!P0 IMAD.MOV.U32 R10, RZ, RZ, -0x40 ;  /* 0xffffffc0ff0a8424 */ /* 0x000fe400078e00ff */
[----:B------:R-:W-:Y:S02]  /*0490*/  @!P1 FFMA R9, R3, 1.84467440737095516160e+19, RZ ;  /* 0x5f80000003099823 */ /* 0x000fe400000000ff */
[----:B------:R-:W-:-:S07]  /*04a0*/  @!P1 VIADD R10, R10, 0x40 ;  /* 0x000000400a0a9836 */ /* 0x000fce0000000000 */
.L_x_3:
[----:B------:R-:W-:Y:S01]  /*04b0*/  LEA R0, R7, 0xc0800000, 0x17 ;  /* 0xc080000007007811 */ /* 0x000fe200078eb8ff */
[----:B------:R-:W-:Y:S01]  /*04c0*/  VIADD R5, R5, 0xffffff81 ;  /* 0xffffff8105057836 */ /* 0x000fe20000000000 */
[----:B------:R-:W-:Y:S03]  /*04d0*/  BSSY.RECONVERGENT B2, `(.L_x_8) ;  /* 0x0000035000027945 */ /* 0x000fe60003800200 */
[----:B------:R-:W-:Y:S02]  /*04e0*/  IMAD.IADD R9, R9, 0x1, -R0 ;  /* 0x0000000109097824 */ /* 0x000fe400078e0a00 */
[C---:B------:R-:W-:Y:S01]  /*04f0*/  IMAD R0, R5.reuse, -0x800000, R8 ;  /* 0xff80000005007824 */ /* 0x040fe200078e0208 */
[----:B------:R-:W-:Y:S01]  /*0500*/  IADD3 R5, PT, PT, R5, 0x7f, -R7 ;  /* 0x0000007f05057810 */ /* 0x000fe20007ffe807 */
[----:B------:R-:W0:Y:S01]  /*0510*/  MUFU.RCP R3, R9 ;  /* 0x0000000900037308 */ /* 0x000e220000001000 */
[----:B------:R-:W-:-:S03]  /*0520*/  FADD.FTZ R11, -R9, -RZ ;  /* 0x800000ff090b7221 */ /* 0x000fc60000010100 */
[----:B------:R-:W-:Y:S02]  /*0530*/  IMAD.IADD R5, R5, 0x1, R10 ;  /* 0x0000000105057824 */ /* 0x000fe400078e020a */
[----:B0-----:R-:W-:-:S04]  /*0540*/  FFMA R12, R3, R11, 1 ;  /* 0x3f800000030c7423 */ /* 0x001fc8000000000b */
[----:B------:R-:W-:-:S04]  /*0550*/  FFMA R12, R3, R12, R3 ;  /* 0x0000000c030c7223 */ /* 0x000fc80000000003 */
[----:B------:R-:W-:-:S04]  /*0560*/  FFMA R3, R0, R12, RZ ;  /* 0x0000000c00037223 */ /* 0x000fc800000000ff */
[----:B------:R-:W-:-:S04]  /*0570*/  FFMA R8, R11, R3, R0 ;  /* 0x000000030b087223 */ /* 0x000fc80000000000 */
[----:B------:R-:W-:-:S04]  /*0580*/  FFMA R13, R12, R8, R3 ;  /* 0x000000080c0d7223 */ /* 0x000fc80000000003 */
[----:B------:R-:W-:-:S04]  /*0590*/  FFMA R8, R11, R13, R0 ;  /* 0x0000000d0b087223 */ /* 0x000fc80000000000 */
[----:B------:R-:W-:-:S05]  /*05a0*/  FFMA R0, R12, R8, R13 ;  /* 0x000000080c007223 */ /* 0x000fca000000000d */
[----:B------:R-:W-:-:S04]  /*05b0*/  SHF.R.U32.HI R3, RZ, 0x17, R0 ;  /* 0x00000017ff037819 */ /* 0x000fc80000011600 */
[----:B------:R-:W-:-:S05]  /*05c0*/  LOP3.LUT R3, R3, 0xff, RZ, 0xc0, !PT ;  /* 0x000000ff03037812 */ /* 0x000fca00078ec0ff */
[----:B------:R-:W-:-:S04]  /*05d0*/  IMAD.IADD R7, R3, 0x1, R5 ;  /* 0x0000000103077824 */ /* 0x000fc800078e0205 */
[----:B------:R-:W-:-:S05]  /*05e0*/  VIADD R3, R7, 0xffffffff ;  /* 0xffffffff07037836 */ /* 0x000fca0000000000 */
[----:B------:R-:W-:-:S13]  /*05f0*/  ISETP.GE.U32.AND P0, PT, R3, 0xfe, PT ;  /* 0x000000fe0300780c */ /* 0x000fda0003f06070 */
[----:B------:R-:W-:Y:S05]  /*0600*/  @!P0 BRA `(.L_x_9) ;  /* 0x0000000000808947 */ /* 0x000fea0003800000 */
[----:B------:R-:W-:-:S13]  /*0610*/  ISETP.GT.AND P0, PT, R7, 0xfe, PT ;  /* 0x000000fe0700780c */ /* 0x000fda0003f04270 */
[----:B------:R-:W-:Y:S05]  /*0620*/  @P0 BRA `(.L_x_10) ;  /* 0x00000000006c0947 */ /* 0x000fea0003800000 */
[----:B------:R-:W-:-:S13]  /*0630*/  ISETP.GE.AND P0, PT, R7, 0x1, PT ;  /* 0x000000010700780c */ /* 0x000fda0003f06270 */
[----:B------:R-:W-:Y:S05]  /*0640*/  @P0 BRA `(.L_x_11) ;  /* 0x0000000000740947 */ /* 0x000fea0003800000 */
[----:B------:R-:W-:Y:S02]  /*0650*/  ISETP.GE.AND P0, PT, R7, -0x18, PT ;  /* 0xffffffe80700780c */ /* 0x000fe40003f06270 */
[----:B------:R-:W-:-:S11]  /*0660*/  LOP3.LUT R0, R0, 0x80000000, RZ, 0xc0, !PT ;  /* 0x8000000000007812 */ /* 0x000fd600078ec0ff */
[----:B------:R-:W-:Y:S05]  /*0670*/  @!P0 BRA `(.L_x_11) ;  /* 0x0000000000688947 */ /* 0x000fea0003800000 */
[CC--:B------:R-:W-:Y:S01]  /*0680*/  FFMA.RZ R3, R12.reuse, R8.reuse, R13 ;  /* 0x000000080c037223 */ /* 0x0c0fe2000000c00d */
[C---:B------:R-:W-:Y:S01]  /*0690*/  VIADD R10, R7.reuse, 0x20 ;  /* 0x00000020070a7836 */ /* 0x040fe20000000000 */
[C---:B------:R-:W-:Y:S02]  /*06a0*/  ISETP.NE.AND P2, PT, R7.reuse, RZ, PT ;  /* 0x000000ff0700720c */ /* 0x040fe40003f45270 */
[----:B------:R-:W-:Y:S01]  /*06b0*/  ISETP.NE.AND P1, PT, R7, RZ, PT ;  /* 0x000000ff0700720c */ /* 0x000fe20003f25270 */
[----:B------:R-:W-:Y:S01]  /*06c0*/  IMAD.MOV R7, RZ, RZ, -R7 ;  /* 0x000000ffff077224 */ /* 0x000fe200078e0a07 */
[----:B------:R-:W-:Y:S01]  /*06d0*/  LOP3.LUT R5, R3, 0x7fffff, RZ, 0xc0, !PT ;  /* 0x007fffff03057812 */ /* 0x000fe200078ec0ff */
[CCC-:B------:R-:W-:Y:S01]  /*06e0*/  FFMA.RP R3, R12.reuse, R8.reuse, R13.reuse ;  /* 0x000000080c037223 */ /* 0x1c0fe2000000800d */
[----:B------:R-:W-:Y:S02]  /*06f0*/  FFMA.RM R8, R12, R8, R13 ;  /* 0x000000080c087223 */ /* 0x000fe4000000400d */
[----:B------:R-:W-:-:S03]  /*0700*/  LOP3.LUT R5, R5, 0x800000, RZ, 0xfc, !PT ;  /* 0x0080000005057812 */ /* 0x000fc600078efcff */
[----:B------:R-:W-:Y:S02]  /*0710*/  FSETP.NEU.FTZ.AND P0, PT, R3, R8, PT ;  /* 0x000000080300720b */ /* 0x000fe40003f1d000 */
[----:B------:R-:W-:Y:S02]  /*0720*/  SHF.L.U32 R10, R5, R10, RZ ;  /* 0x0000000a050a7219 */ /* 0x000fe400000006ff */
[----:B------:R-:W-:Y:S02]  /*0730*/  SEL R8, R7, RZ, P2 ;  /* 0x000000ff07087207 */ /* 0x000fe40001000000 */
[----:B------:R-:W-:Y:S02]  /*0740*/  ISETP.NE.AND P1, PT, R10, RZ, P1 ;  /* 0x000000ff0a00720c */ /* 0x000fe40000f25270 */
[----:B------:R-:W-:Y:S02]  /*0750*/  SHF.R.U32.HI R8, RZ, R8, R5 ;  /* 0x00000008ff087219 */ /* 0x000fe40000011605 */
[----:B------:R-:W-:-:S02]  /*0760*/  PLOP3.LUT P0, PT, P0, P1, PT, 0xf8, 0x8f ;  /* 0x00000000008f781c */ /* 0x000fc40000703f70 */
[----:B------:R-:W-:Y:S02]  /*0770*/  SHF.R.U32.HI R10, RZ, 0x1, R8 ;  /* 0x00000001ff0a7819 */ /* 0x000fe40000011608 */
[----:B------:R-:W-:-:S04]  /*0780*/  SEL R3, RZ, 0x1, !P0 ;  /* 0x00000001ff037807 */ /* 0x000fc80004000000 */
[----:B------:R-:W-:-:S04]  /*0790*/  LOP3.LUT R3, R3, 0x1, R10, 0xf8, !PT ;  /* 0x0000000103037812 */ /* 0x000fc800078ef80a */
[----:B------:R-:W-:-:S05]  /*07a0*/  LOP3.LUT R3, R3, R8, RZ, 0xc0, !PT ;  /* 0x0000000803037212 */ /* 0x000fca00078ec0ff */
[----:B------:R-:W-:-:S05]  /*07b0*/  IMAD.IADD R3, R10, 0x1, R3 ;  /* 0x000000010a037824 */ /* 0x000fca00078e0203 */
[----:B------:R-:W-:Y:S01]  /*07c0*/  LOP3.LUT R0, R3, R0, RZ, 0xfc, !PT ;  /* 0x0000000003007212 */ /* 0x000fe200078efcff */
[----:B------:R-:W-:Y:S06]  /*07d0*/  BRA `(.L_x_11) ;  /* 0x0000000000107947 */ /* 0x000fec0003800000 */
.L_x_10:
[----:B------:R-:W-:-:S04]  /*07e0*/  LOP3.LUT R0, R0, 0x80000000, RZ, 0xc0, !PT ;  /* 0x8000000000007812 */ /* 0x000fc800078ec0ff */
[----:B------:R-:W-:Y:S01]  /*07f0*/  LOP3.LUT R0, R0, 0x7f800000, RZ, 0xfc, !PT ;  /* 0x7f80000000007812 */ /* 0x000fe200078efcff */
[----:B------:R-:W-:Y:S06]  /*0800*/  BRA `(.L_x_11) ;  /* 0x0000000000047947 */ /* 0x000fec0003800000 */
.L_x_9:
[----:B------:R-:W-:-:S07]  /*0810*/  IMAD R0, R5, 0x800000, R0 ;  /* 0x0080000005007824 */ /* 0x000fce00078e0200 */
.L_x_11:
[----:B------:R-:W-:Y:S05]  /*0820*/  BSYNC.RECONVERGENT B2 ;  /* 0x0000000000027941 */ /* 0x000fea0003800200 */
.L_x_8:
[----:B------:R-:W-:Y:S05]  /*0830*/  BRA `(.L_x_12) ;  /* 0x0000000000207947 */ /* 0x000fea0003800000 */
.L_x_7:
[----:B------:R-:W-:-:S04]  /*0840*/  LOP3.LUT R0, R9, 0x80000000, R8, 0x48, !PT ;  /* 0x8000000009007812 */ /* 0x000fc800078e4808 */
[----:B------:R-:W-:Y:S01]  /*0850*/  LOP3.LUT R0, R0, 0x7f800000, RZ, 0xfc, !PT ;  /* 0x7f80000000007812 */ /* 0x000fe200078efcff */
[----:B------:R-:W-:Y:S06]  /*0860*/  BRA `(.L_x_12) ;  /* 0x0000000000147947 */ /* 0x000fec0003800000 */
.L_x_6:
[----:B------:R-:W-:Y:S01]  /*0870*/  LOP3.LUT R0, R9, 0x80000000, R8, 0x48, !PT ;  /* 0x8000000009007812 */ /* 0x000fe200078e4808 */
[----:B------:R-:W-:Y:S06]  /*0880*/  BRA `(.L_x_12) ;  /* 0x00000000000c7947 */ /* 0x000fec0003800000 */
.L_x_5:
[----:B------:R-:W0:Y:S01]  /*0890*/  MUFU.RSQ R0, -QNAN ;  /* 0xffc0000000007908 */ /* 0x000e220000001400 */
[----:B------:R-:W-:Y:S05]  /*08a0*/  BRA `(.L_x_12) ;  /* 0x0000000000047947 */ /* 0x000fea0003800000 */
.L_x_4:
[----:B------:R-:W-:-:S07]  /*08b0*/  FADD.FTZ R0, R0, R3 ;  /* 0x0000000300007221 */ /* 0x000fce0000010000 */
.L_x_12:
[----:B------:R-:W-:Y:S05]  /*08c0*/  BSYNC.RECONVERGENT B1 ;  /* 0x0000000000017941 */ /* 0x000fea0003800200 */
.L_x_2:
[----:B------:R-:W-:-:S04]  /*08d0*/  IMAD.MOV.U32 R7, RZ, RZ, 0x0 ;  /* 0x00000000ff077424 */ /* 0x000fc800078e00ff */
[----:B0-----:R-:W-:Y:S05]  /*08e0*/  RET.REL.NODEC R6 `(division_f32) ;  /* 0xfffffff406c47950 */ /* 0x001fea0003c3ffff */
.L_x_13:
[----:B------:R-:W-:-:S00]  /*08f0*/  BRA `(.L_x_13) ;  /* 0xfffffffc00fc7947 */ /* 0x000fc0000383ffff */
[----:B------:R-:W-:-:S00]  /*0900*/  NOP ;  /* 0x0000000000007918 */ /* 0x000fc00000000000 */
[----:B------:R-:W-:-:S00]  /*0910*/  NOP ;  /* 0x0000000000007918 */ /* 0x000fc00000000000 */
[----:B------:R-:W-:-:S00]  /*0920*/  NOP ;  /* 0x0000000000007918 */ /* 0x000fc00000000000 */
[----:B------:R-:W-:-:S00]  /*0930*/  NOP ;  /* 0x0000000000007918 */ /* 0x000fc00000000000 */
[----:B------:R-:W-:-:S00]  /*0940*/  NOP ;  /* 0x0000000000007918 */ /* 0x000fc00000000000 */
[----:B------:R-:W-:-:S00]  /*0950*/  NOP ;  /* 0x0000000000007918 */ /* 0x000fc00000000000 */
[----:B------:R-:W-:-:S00]  /*0960*/  NOP ;  /* 0x0000000000007918 */ /* 0x000fc00000000000 */
[----:B------:R-:W-:-:S00]  /*0970*/  NOP ;  /* 0x0000000000007918 */ /* 0x000fc00000000000 */
.L_x_28:


//--------------------- .text.division_with_scale_f32 --------------------------
	.section	.text.division_with_scale_f32,"ax",@progbits
	.align	128
        .global         division_with_scale_f32
        .type           division_with_scale_f32,@function
        .size           division_with_scale_f32,(.L_x_29 - division_with_scale_f32)
        .other          division_with_scale_f32,@"STO_CUDA_ENTRY STV_DEFAULT"
division_with_scale_f32:
.text.division_with_scale_f32:
        /* <DEDUP_REMOVED lines=12> */
[----:B------:R-:W1:Y:S01]  /*00c0*/  LDC.64 R6, c[0x0][0x398] ;  /* 0x0000e600ff067b82 */ /* 0x000e620000000a00 */
[----:B------:R-:W-:Y:S01]  /*00d0*/  SHF.L.U64.HI R2, R2, 0x2, R3 ;  /* 0x0000000202027819 */ /* 0x000fe20000010203 */
[----:B------:R-:W1:Y:S01]  /*00e0*/  LDCU.64 UR4, c[0x0][0x358] ;  /* 0x00006b00ff0477ac */ /* 0x000e620008000a00 */
[----:B------:R-:W2:Y:S01]  /*00f0*/  LDCU.64 UR6, c[0x0][0x388] ;  /* 0x00007100ff0677ac */ /* 0x000ea20008000a00 */
[----:B0-----:R-:W-:-:S04]  /*0100*/  IADD3 R10, P0, PT, R4, UR8, RZ ;  /* 0x00000008040a7c10 */ /* 0x001fc8000ff1e0ff */
[----:B------:R-:W-:Y:S01]  /*0110*/  IADD3.X R11, PT, PT, R2, UR9, RZ, P0, !PT ;  /* 0x00000009020b7c10 */ /* 0x000fe200087fe4ff */
[----:B-1----:R-:W3:Y:S01]  /*0120*/  LDG.E R0, desc[UR4][R6.64] ;  /* 0x0000000406007981 */ /* 0x002ee2000c1e1900 */
[----:B--2---:R-:W-:-:S03]  /*0130*/  IADD3 R8, P0, PT, R4, UR6, RZ ;  /* 0x0000000604087c10 */ /* 0x004fc6000ff1e0ff */
[----:B------:R-:W2:Y:S01]  /*0140*/  LDG.E R3, desc[UR4][R10.64] ;  /* 0x000000040a037981 */ /* 0x000ea2000c1e1900 */
[----:B------:R-:W-:-:S06]  /*0150*/  IADD3.X R9, PT, PT, R2, UR7, RZ, P0, !PT ;  /* 0x0000000702097c10 */ /* 0x000fcc00087fe4ff */
[----:B------:R-:W3:Y:S01]  /*0160*/  LDG.E R9, desc[UR4][R8.64] ;  /* 0x0000000408097981 */ /* 0x000ee2000c1e1900 */
[----:B------:R-:W-:Y:S01]  /*0170*/  BSSY.RECONVERGENT B0, `(.L_x_14) ;  /* 0x000000d000007945 */ /* 0x000fe20003800200 */
[----:B--2---:R-:W0:Y:S01]  /*0180*/  MUFU.RCP R12, R3 ;  /* 0x00000003000c7308 */ /* 0x004e220000001000 */
[----:B---3--:R-:W-:-:S07]  /*0190*/  FMUL R0, R0, R9 ;  /* 0x0000000900007220 */ /* 0x008fce0000400000 */
[----:B------:R-:W1:Y:S01]  /*01a0*/  FCHK P0, R0, R3 ;  /* 0x0000000300007302 */ /* 0x000e620000000000 */
[----:B0-----:R-:W-:-:S04]  /*01b0*/  FFMA R5, -R3, R12, 1 ;  /* 0x3f80000003057423 */ /* 0x001fc8000000010c */
[----:B------:R-:W-:-:S04]  /*01c0*/  FFMA R5, R12, R5, R12 ;  /* 0x000000050c057223 */ /* 0x000fc8000000000c */
[----:B------:R-:W-:-:S04]  /*01d0*/  FFMA R12, R0, R5, RZ ;  /* 0x00000005000c7223 */ /* 0x000fc800000000ff */
[----:B------:R-:W-:-:S04]  /*01e0*/  FFMA R10, -R3, R12, R0 ;  /* 0x0000000c030a7223 */ /* 0x000fc80000000100 */
[----:B------:R-:W-:Y:S01]  /*01f0*/  FFMA R11, R5, R10, R12 ;  /* 0x0000000a050b7223 */ /* 0x000fe2000000000c */
[----:B-1----:R-:W-:Y:S06]  /*0200*/  @!P0 BRA `(.L_x_15) ;  /* 0x00000000000c8947 */ /* 0x002fec0003800000 */
[----:B------:R-:W-:-:S07]  /*0210*/  MOV R6, 0x230 ;  /* 0x0000023000067802 */ /* 0x000fce0000000f00 */
[----:B------:R-:W-:Y:S05]  /*0220*/  CALL.REL.NOINC `($__internal_1_$__cuda_sm3x_div_rn_noftz_f32_slowpath) ;  /* 0x00000000001c7944 */ /* 0x000fea0003c00000 */
[----:B------:R-:W-:-:S07]  /*0230*/  IMAD.MOV.U32 R11, RZ, RZ, R0 ;  /* 0x000000ffff0b7224 */ /* 0x000fce00078e0000 */
.L_x_15:
[----:B------:R-:W-:Y:S05]  /*0240*/  BSYNC.RECONVERGENT B0 ;  /* 0x0000000000007941 */ /* 0x000fea0003800200 */
.L_x_14:
[----:B------:R-:W0:Y:S02]  /*0250*/  LDCU.64 UR6, c[0x0][0x380] ;  /* 0x00007000ff0677ac */ /* 0x000e240008000a00 */
[----:B0-----:R-:W-:-:S04]  /*0260*/  IADD3 R4, P0, PT, R4, UR6, RZ ;  /* 0x0000000604047c10 */ /* 0x001fc8000ff1e0ff */
[----:B------:R-:W-:-:S05]  /*0270*/  IADD3.X R5, PT, PT, R2, UR7, RZ, P0, !PT ;  /* 0x0000000702057c10 */ /* 0x000fca00087fe4ff */
[----:B------:R-:W-:Y:S01]  /*0280*/  STG.E desc[UR4][R4.64], R11 ;  /* 0x0000000b04007986 */ /* 0x000fe2000c101904 */
[----:B------:R-:W-:Y:S05]  /*0290*/  EXIT ;  /* 0x000000000000794d */ /* 0x000fea0003800000 */
        .weak           $__internal_1_$__cuda_sm3x_div_rn_noftz_f32_slowpath
        .type           $__internal_1_$__cuda_sm3x_div_rn_noftz_f32_slowpath,@function
        .size           $__internal_1_$__cuda_sm3x_div_rn_noftz_f32_slowpath,(.L_x_29 - $__internal_1_$__cuda_sm3x_div_rn_noftz_f32_slowpath)
$__internal_1_$__cuda_sm3x_div_rn_noftz_f32_slowpath:
        /* <DEDUP_REMOVED lines=36> */
.L_x_17:
        /* <DEDUP_REMOVED lines=51> */
.L_x_24:
[----:B------:R-:W-:-:S04]  /*0810*/  LOP3.LUT R0, R0, 0x80000000, RZ, 0xc0, !PT ;  /* 0x8000000000007812 */ /* 0x000fc800078ec0ff */
[----:B------:R-:W-:Y:S01]  /*0820*/  LOP3.LUT R0, R0, 0x7f800000, RZ, 0xfc, !PT ;  /* 0x7f80000000007812 */ /* 0x000fe200078efcff */
[----:B------:R-:W-:Y:S06]  /*0830*/  BRA `(.L_x_25) ;  /* 0x0000000000047947 */ /* 0x000fec0003800000 */
.L_x_23:
[----:B------:R-:W-:-:S07]  /*0840*/  IMAD R0, R5, 0x800000, R0 ;  /* 0x0080000005007824 */ /* 0x000fce00078e0200 */
.L_x_25:
[----:B------:R-:W-:Y:S05]  /*0850*/  BSYNC.RECONVERGENT B2 ;  /* 0x0000000000027941 */ /* 0x000fea0003800200 */
.L_x_22:
[----:B------:R-:W-:Y:S05]  /*0860*/  BRA `(.L_x_26) ;  /* 0x0000000000207947 */ /* 0x000fea0003800000 */
.L_x_21:
[----:B------:R-:W-:-:S04]  /*0870*/  LOP3.LUT R0, R9, 0x80000000, R8, 0x48, !PT ;  /* 0x8000000009007812 */ /* 0x000fc800078e4808 */
[----:B------:R-:W-:Y:S01]  /*0880*/  LOP3.LUT R0, R0, 0x7f800000, RZ, 0xfc, !PT ;  /* 0x7f80000000007812 */ /* 0x000fe200078efcff */
[----:B------:R-:W-:Y:S06]  /*0890*/  BRA `(.L_x_26) ;  /* 0x0000000000147947 */ /* 0x000fec0003800000 */
.L_x_20:
[----:B------:R-:W-:Y:S01]  /*08a0*/  LOP3.LUT R0, R9, 0x80000000, R8, 0x48, !PT ;  /* 0x8000000009007812 */ /* 0x000fe200078e4808 */
[----:B------:R-:W-:Y:S06]  /*08b0*/  BRA `(.L_x_26) ;  /* 0x00000000000c7947 */ /* 0x000fec0003800000 */
.L_x_19:
[----:B------:R-:W0:Y:S01]  /*08c0*/  MUFU.RSQ R0, -QNAN ;  /* 0xffc0000000007908 */ /* 0x000e220000001400 */
[----:B------:R-:W-:Y:S05]  /*08d0*/  BRA `(.L_x_26) ;  /* 0x0000000000047947 */ /* 0x000fea0003800000 */
.L_x_18:
[----:B------:R-:W-:-:S07]  /*08e0*/  FADD.FTZ R0, R0, R3 ;  /* 0x0000000300007221 */ /* 0x000fce0000010000 */
.L_x_26:
[----:B------:R-:W-:Y:S05]  /*08f0*/  BSYNC.RECONVERGENT B1 ;  /* 0x0000000000017941 */ /* 0x000fea0003800200 */
.L_x_16:
[----:B------:R-:W-:-:S04]  /*0900*/  IMAD.MOV.U32 R7, RZ, RZ, 0x0 ;  /* 0x00000000ff077424 */ /* 0x000fc800078e00ff */
[----:B0-----:R-:W-:Y:S05]  /*0910*/  RET.REL.NODEC R6 `(division_with_scale_f32) ;  /* 0xfffffff406b87950 */ /* 0x001fea0003c3ffff */
.L_x_27:
        /* <DEDUP_REMOVED lines=14> */
.L_x_29:


//--------------------- .nv.shared.reserved.0     --------------------------
	.section	.nv.shared.reserved.0,"aw",@nobits
	.weak		__nv_reservedSMEM_offset_0_alias
	.size		__nv_reservedSMEM_offset_0_alias, 0, 64
	.other		__nv_reservedSMEM_offset_0_alias,@"STO_CUDA_RESERVED_SHARED STV_DEFAULT"
__nv_reservedSMEM_offset_0_alias:
	.zero		0
	.zero		64


//--------------------- .nv.constant0.division_f32 --------------------------
	.section	.nv.constant0.division_f32,"a",@progbits
	.sectionflags	@""
	.align	4
.nv.constant0.division_f32:
	.zero		928


//--------------------- .nv.constant0.division_with_scale_f32 --------------------------
	.section	.nv.constant0.division_with_scale_f32,"a",@progbits
	.sectionflags	@""
	.align	4
.nv.constant0.division_with_scale_f32:
	.zero		936


//--------------------- SYMBOLS --------------------------

	.type		.nv.reservedSmem.offset0,@object
	.size		.nv.reservedSmem.offset0,0x4
